//
// Generated by NVIDIA NVVM Compiler
//
// Compiler Build ID: CL-36424714
// Cuda compilation tools, release 13.0, V13.0.88
// Based on NVVM 20.0.0
//

.version 9.0
.target sm_100
.address_size 64

	// .globl	_ZN6reduce20reduce_bank_conflictEPKfPfi
// _ZZN6reduce20reduce_bank_conflictEPKfPfiE6shared has been demoted

.visible .entry _ZN6reduce20reduce_bank_conflictEPKfPfi(
	.param .u64 .ptr .align 1 _ZN6reduce20reduce_bank_conflictEPKfPfi_param_0,
	.param .u64 .ptr .align 1 _ZN6reduce20reduce_bank_conflictEPKfPfi_param_1,
	.param .u32 _ZN6reduce20reduce_bank_conflictEPKfPfi_param_2
)
{
	.reg .pred 	%p<10>;
	.reg .b32 	%r<8>;
	.reg .b32 	%f<27>;
	.reg .b64 	%rd<9>;
	// demoted variable
	.shared .align 4 .b8 _ZZN6reduce20reduce_bank_conflictEPKfPfiE6shared[1024];
	ld.param.u64 	%rd2, [_ZN6reduce20reduce_bank_conflictEPKfPfi_param_0];
	ld.param.u64 	%rd1, [_ZN6reduce20reduce_bank_conflictEPKfPfi_param_1];
	cvta.to.global.u64 	%rd3, %rd2;
	mov.u32 	%r1, %ctaid.x;
	mov.u32 	%r2, %tid.x;
	mov.u32 	%r4, %ntid.x;
	mad.lo.s32 	%r5, %r1, %r4, %r2;
	mul.wide.s32 	%rd4, %r5, 4;
	add.s64 	%rd5, %rd3, %rd4;
	ld.global.f32 	%f1, [%rd5];
	shl.b32 	%r6, %r2, 2;
	mov.u32 	%r7, _ZZN6reduce20reduce_bank_conflictEPKfPfiE6shared;
	add.s32 	%r3, %r7, %r6;
	st.shared.f32 	[%r3], %f1;
	bar.sync 	0;
	setp.gt.u32 	%p1, %r2, 127;
	@%p1 bra 	$L__BB0_2;
	ld.shared.f32 	%f2, [%r3+512];
	ld.shared.f32 	%f3, [%r3];
	add.f32 	%f4, %f2, %f3;
	st.shared.f32 	[%r3], %f4;
$L__BB0_2:
	bar.sync 	0;
	setp.gt.u32 	%p2, %r2, 63;
	@%p2 bra 	$L__BB0_4;
	ld.shared.f32 	%f5, [%r3+256];
	ld.shared.f32 	%f6, [%r3];
	add.f32 	%f7, %f5, %f6;
	st.shared.f32 	[%r3], %f7;
$L__BB0_4:
	bar.sync 	0;
	setp.gt.u32 	%p3, %r2, 31;
	@%p3 bra 	$L__BB0_6;
	ld.shared.f32 	%f8, [%r3+128];
	ld.shared.f32 	%f9, [%r3];
	add.f32 	%f10, %f8, %f9;
	st.shared.f32 	[%r3], %f10;
$L__BB0_6:
	bar.sync 	0;
	setp.gt.u32 	%p4, %r2, 15;
	@%p4 bra 	$L__BB0_8;
	ld.shared.f32 	%f11, [%r3+64];
	ld.shared.f32 	%f12, [%r3];
	add.f32 	%f13, %f11, %f12;
	st.shared.f32 	[%r3], %f13;
$L__BB0_8:
	bar.sync 	0;
	setp.gt.u32 	%p5, %r2, 7;
	@%p5 bra 	$L__BB0_10;
	ld.shared.f32 	%f14, [%r3+32];
	ld.shared.f32 	%f15, [%r3];
	add.f32 	%f16, %f14, %f15;
	st.shared.f32 	[%r3], %f16;
$L__BB0_10:
	bar.sync 	0;
	setp.gt.u32 	%p6, %r2, 3;
	@%p6 bra 	$L__BB0_12;
	ld.shared.f32 	%f17, [%r3+16];
	ld.shared.f32 	%f18, [%r3];
	add.f32 	%f19, %f17, %f18;
	st.shared.f32 	[%r3], %f19;
$L__BB0_12:
	bar.sync 	0;
	setp.gt.u32 	%p7, %r2, 1;
	@%p7 bra 	$L__BB0_14;
	ld.shared.f32 	%f20, [%r3+8];
	ld.shared.f32 	%f21, [%r3];
	add.f32 	%f22, %f20, %f21;
	st.shared.f32 	[%r3], %f22;
$L__BB0_14:
	bar.sync 	0;
	setp.ne.s32 	%p8, %r2, 0;
	@%p8 bra 	$L__BB0_16;
	ld.shared.f32 	%f23, [_ZZN6reduce20reduce_bank_conflictEPKfPfiE6shared+4];
	ld.shared.f32 	%f24, [%r3];
	add.f32 	%f25, %f23, %f24;
	st.shared.f32 	[%r3], %f25;
$L__BB0_16:
	setp.ne.s32 	%p9, %r2, 0;
	bar.sync 	0;
	@%p9 bra 	$L__BB0_18;
	ld.shared.f32 	%f26, [_ZZN6reduce20reduce_bank_conflictEPKfPfiE6shared];
	cvta.to.global.u64 	%rd6, %rd1;
	mul.wide.u32 	%rd7, %r1, 4;
	add.s64 	%rd8, %rd6, %rd7;
	st.global.f32 	[%rd8], %f26;
$L__BB0_18:
	ret;

}


// ===== COMPILED SASS (sm_100) =====

	.target	sm_100

	.elftype	@"ET_EXEC"


//--------------------- .note.nv.tkinfo           --------------------------
	.section	.note.nv.tkinfo,"",@"SHT_NOTE"
	.sectionflags	@"SHF_NOTE_NV_TKINFO"
	.tkinfo
        /*0018*/ 	.word	0x00000002
        /*0030*/ 	.string	""
        /*0030*/ 	.string	"ptxas"
        /*0030*/ 	.string	"Cuda compilation tools, release 13.0, V13.0.88"
        /*0030*/ 	.string	"Build cuda_13.0.r13.0/compiler.36424714_0"
        /*0030*/ 	.string	"-arch sm_100 -m 64 "



//--------------------- .note.nv.cuinfo           --------------------------
	.section	.note.nv.cuinfo,"",@"SHT_NOTE"
	.sectionflags	@"SHF_NOTE_NV_CUINFO"
        /*0018*/ 	.short	0x0002
        /*001a*/ 	.short	0x0064
        /*001c*/ 	.short	0x0082
	.zero		2


//--------------------- .nv.info                  --------------------------
	.section	.nv.info,"",@"SHT_CUDA_INFO"
	.align	4


	//----- nvinfo : EIATTR_REGCOUNT
	.align		4
        /*0000*/ 	.byte	0x04, 0x2f
        /*0002*/ 	.short	(.L_1 - .L_0)
	.align		4
.L_0:
        /*0004*/ 	.word	index@(_ZN6reduce20reduce_bank_conflictEPKfPfi)
        /*0008*/ 	.word	0x0000000c


	//----- nvinfo : EIATTR_FRAME_SIZE
	.align		4
.L_1:
        /*000c*/ 	.byte	0x04, 0x11
        /*000e*/ 	.short	(.L_3 - .L_2)
	.align		4
.L_2:
        /*0010*/ 	.word	index@(_ZN6reduce20reduce_bank_conflictEPKfPfi)
        /*0014*/ 	.word	0x00000000


	//----- nvinfo : EIATTR_MIN_STACK_SIZE
	.align		4
.L_3:
        /*0018*/ 	.byte	0x04, 0x12
        /*001a*/ 	.short	(.L_5 - .L_4)
	.align		4
.L_4:
        /*001c*/ 	.word	index@(_ZN6reduce20reduce_bank_conflictEPKfPfi)
        /*0020*/ 	.word	0x00000000
.L_5:


//--------------------- .nv.compat                --------------------------
	.section	.nv.compat,"",@"SHT_CUDA_COMPAT_INFO"
	.align	4
        /*0000*/ 	.byte	0x02, 0x09, 0x00, 0x00, 0x02, 0x02, 0x01, 0x00, 0x02, 0x05, 0x05, 0x00, 0x03, 0x07, 0x01, 0x01
        /*0010*/ 	.byte	0x02, 0x03, 0x00, 0x00, 0x02, 0x06, 0x01, 0x00, 0x04, 0x0b, 0x08, 0x00, 0x09, 0x00, 0x00, 0x00
        /*0020*/ 	.byte	0x00, 0x00, 0x00, 0x00


//--------------------- .nv.info._ZN6reduce20reduce_bank_conflictEPKfPfi --------------------------
	.section	.nv.info._ZN6reduce20reduce_bank_conflictEPKfPfi,"",@"SHT_CUDA_INFO"
	.sectionflags	@""
	.align	4


	//----- nvinfo : EIATTR_CUDA_API_VERSION
	.align		4
        /*0000*/ 	.byte	0x04, 0x37
        /*0002*/ 	.short	(.L_7 - .L_6)
.L_6:
        /*0004*/ 	.word	0x00000082


	//----- nvinfo : EIATTR_KPARAM_INFO
	.align		4
.L_7:
        /*0008*/ 	.byte	0x04, 0x17
        /*000a*/ 	.short	(.L_9 - .L_8)
.L_8:
        /*000c*/ 	.word	0x00000000
        /*0010*/ 	.short	0x0002
        /*0012*/ 	.short	0x0010
        /*0014*/ 	.byte	0x00, 0xf0, 0x11, 0x00


	//----- nvinfo : EIATTR_KPARAM_INFO
	.align		4
.L_9:
        /*0018*/ 	.byte	0x04, 0x17
        /*001a*/ 	.short	(.L_11 - .L_10)
.L_10:
        /*001c*/ 	.word	0x00000000
        /*0020*/ 	.short	0x0001
        /*0022*/ 	.short	0x0008
        /*0024*/ 	.byte	0x00, 0xf5, 0x21, 0x00


	//----- nvinfo : EIATTR_KPARAM_INFO
	.align		4
.L_11:
        /*0028*/ 	.byte	0x04, 0x17
        /*002a*/ 	.short	(.L_13 - .L_12)
.L_12:
        /*002c*/ 	.word	0x00000000
        /*0030*/ 	.short	0x0000
        /*0032*/ 	.short	0x0000
        /*0034*/ 	.byte	0x00, 0xf5, 0x21, 0x00


	//----- nvinfo : EIATTR_SPARSE_MMA_MASK
	.align		4
.L_13:
        /*0038*/ 	.byte	0x03, 0x50
        /*003a*/ 	.short	0x0000


	//----- nvinfo : EIATTR_MAXREG_COUNT
	.align		4
        /*003c*/ 	.byte	0x03, 0x1b
        /*003e*/ 	.short	0x00ff


	//----- nvinfo : EIATTR_NUM_BARRIERS
	.align		4
        /*0040*/ 	.byte	0x02, 0x4c
        /*0042*/ 	.byte	0x01
	.zero		1


	//----- nvinfo : EIATTR_MERCURY_ISA_VERSION
	.align		4
        /*0044*/ 	.byte	0x03, 0x5f
        /*0046*/ 	.short	0x0101


	//----- nvinfo : EIATTR_VRC_CTA_INIT_COUNT
	.align		4
        /*0048*/ 	.byte	0x02, 0x4a
	.zero		1
	.zero		1


	//----- nvinfo : EIATTR_EXIT_INSTR_OFFSETS
	.align		4
        /*004c*/ 	.byte	0x04, 0x1c
        /*004e*/ 	.short	(.L_15 - .L_14)


	//   ....[0]....
.L_14:
        /*0050*/ 	.word	0x000003f0


	//   ....[1]....
        /*0054*/ 	.word	0x00000440


	//----- nvinfo : EIATTR_CBANK_PARAM_SIZE
	.align		4
.L_15:
        /*0058*/ 	.byte	0x03, 0x19
        /*005a*/ 	.short	0x0014


	//----- nvinfo : EIATTR_PARAM_CBANK
	.align		4
        /*005c*/ 	.byte	0x04, 0x0a
        /*005e*/ 	.short	(.L_17 - .L_16)
	.align		4
.L_16:
        /*0060*/ 	.word	index@(.nv.constant0._ZN6reduce20reduce_bank_conflictEPKfPfi)
        /*0064*/ 	.short	0x0380
        /*0066*/ 	.short	0x0014


	//----- nvinfo : EIATTR_SW_WAR
	.align		4
.L_17:
        /*0068*/ 	.byte	0x04, 0x36
        /*006a*/ 	.short	(.L_19 - .L_18)
.L_18:
        /*006c*/ 	.word	0x00000008
.L_19:


//--------------------- .nv.callgraph             --------------------------
	.section	.nv.callgraph,"",@"SHT_CUDA_CALLGRAPH"
	.align	4
	.sectionentsize	8
	.align		4
        /*0000*/ 	.word	0x00000000
	.align		4
        /*0004*/ 	.word	0xffffffff
	.align		4
        /*0008*/ 	.word	0x00000000
	.align		4
        /*000c*/ 	.word	0xfffffffe
	.align		4
        /*0010*/ 	.word	0x00000000
	.align		4
        /*0014*/ 	.word	0xfffffffd
	.align		4
        /*0018*/ 	.word	0x00000000
	.align		4
        /*001c*/ 	.word	0xfffffffc


//--------------------- .text._ZN6reduce20reduce_bank_conflictEPKfPfi --------------------------
	.section	.text._ZN6reduce20reduce_bank_conflictEPKfPfi,"ax",@progbits
	.align	128
        .global         _ZN6reduce20reduce_bank_conflictEPKfPfi
        .type           _ZN6reduce20reduce_bank_conflictEPKfPfi,@function
        .size           _ZN6reduce20reduce_bank_conflictEPKfPfi,(.L_x_1 - _ZN6reduce20reduce_bank_conflictEPKfPfi)
        .other          _ZN6reduce20reduce_bank_conflictEPKfPfi,@"STO_CUDA_ENTRY STV_DEFAULT"
_ZN6reduce20reduce_bank_conflictEPKfPfi:
.text._ZN6reduce20reduce_bank_conflictEPKfPfi:
[----:B------:R-:W-:Y:S01]  /*0000*/  LDC R1, c[0x0][0x37c] ;  /* 0x0000df00ff017b82 */ /* 0x000fe20000000800 */
[----:B------:R-:W0:Y:S07]  /*0010*/  S2R R0, SR_CTAID.X ;  /* 0x0000000000007919 */ /* 0x000e2e0000002500 */
[----:B------:R-:W1:Y:S01]  /*0020*/  LDC.64 R2, c[0x0][0x380] ;  /* 0x0000e000ff027b82 */ /* 0x000e620000000a00 */
[----:B------:R-:W0:Y:S01]  /*0030*/  LDCU UR4, c[0x0][0x360] ;  /* 0x00006c00ff0477ac */ /* 0x000e220008000800 */
[----:B------:R-:W0:Y:S01]  /*0040*/  S2R R9, SR_TID.X ;  /* 0x0000000000097919 */ /* 0x000e220000002100 */
[----:B------:R-:W2:Y:S01]  /*0050*/  LDCU.64 UR6, c[0x0][0x358] ;  /* 0x00006b00ff0677ac */ /* 0x000ea20008000a00 */
[----:B0-----:R-:W-:-:S04]  /*0060*/  IMAD R5, R0, UR4, R9 ;  /* 0x0000000400057c24 */ /* 0x001fc8000f8e0209 */
[----:B-1----:R-:W-:-:S06]  /*0070*/  IMAD.WIDE R2, R5, 0x4, R2 ;  /* 0x0000000405027825 */ /* 0x002fcc00078e0202 */
[----:B--2---:R-:W2:Y:S01]  /*0080*/  LDG.E R2, desc[UR6][R2.64] ;  /* 0x0000000602027981 */ /* 0x004ea2000c1e1900 */
[----:B------:R-:W0:Y:S01]  /*0090*/  S2UR UR5, SR_CgaCtaId ;  /* 0x00000000000579c3 */ /* 0x000e220000008800 */
[----:B------:R-:W-:Y:S01]  /*00a0*/  UMOV UR4, 0x400 ;  /* 0x0000040000047882 */ /* 0x000fe20000000000 */
[C---:B------:R-:W-:Y:S02]  /*00b0*/  ISETP.GT.U32.AND P1, PT, R9.reuse, 0x7f, PT ;  /* 0x0000007f0900780c */ /* 0x040fe40003f24070 */
[----:B------:R-:W-:Y:S01]  /*00c0*/  ISETP.GT.U32.AND P0, PT, R9, 0x3f, PT ;  /* 0x0000003f0900780c */ /* 0x000fe20003f04070 */
[----:B0-----:R-:W-:-:S06]  /*00d0*/  ULEA UR4, UR5, UR4, 0x18 ;  /* 0x0000000405047291 */ /* 0x001fcc000f8ec0ff */
[----:B------:R-:W-:-:S05]  /*00e0*/  LEA R5, R9, UR4, 0x2 ;  /* 0x0000000409057c11 */ /* 0x000fca000f8e10ff */
[----:B--2---:R-:W-:Y:S01]  /*00f0*/  STS [R5], R2 ;  /* 0x0000000205007388 */ /* 0x004fe20000000800 */
[----:B------:R-:W-:Y:S06]  /*0100*/  BAR.SYNC.DEFER_BLOCKING 0x0 ;  /* 0x0000000000007b1d */ /* 0x000fec0000010000 */
[----:B------:R-:W-:Y:S04]  /*0110*/  @!P1 LDS R4, [R5+0x200] ;  /* 0x0002000005049984 */ /* 0x000fe80000000800 */
[----:B------:R-:W0:Y:S02]  /*0120*/  @!P1 LDS R7, [R5] ;  /* 0x0000000005079984 */ /* 0x000e240000000800 */
[----:B0-----:R-:W-:-:S05]  /*0130*/  @!P1 FADD R4, R4, R7 ;  /* 0x0000000704049221 */ /* 0x001fca0000000000 */
[----:B------:R-:W-:Y:S01]  /*0140*/  @!P1 STS [R5], R4 ;  /* 0x0000000405009388 */ /* 0x000fe20000000800 */
[----:B------:R-:W-:Y:S01]  /*0150*/  BAR.SYNC.DEFER_BLOCKING 0x0 ;  /* 0x0000000000007b1d */ /* 0x000fe20000010000 */
[----:B------:R-:W-:-:S05]  /*0160*/  ISETP.GT.U32.AND P1, PT, R9, 0x1f, PT ;  /* 0x0000001f0900780c */ /* 0x000fca0003f24070 */
        /* <DEDUP_REMOVED lines=29> */
[----:B------:R-:W-:-:S05]  /*0340*/  ISETP.NE.AND P0, PT, R9, RZ, PT ;  /* 0x000000ff0900720c */ /* 0x000fca0003f05270 */
[----:B------:R-:W-:Y:S04]  /*0350*/  @!P1 LDS R3, [R5+0x8] ;  /* 0x0000080005039984 */ /* 0x000fe80000000800 */
[----:B------:R-:W0:Y:S02]  /*0360*/  @!P1 LDS R4, [R5] ;  /* 0x0000000005049984 */ /* 0x000e240000000800 */
[----:B0-----:R-:W-:-:S05]  /*0370*/  @!P1 FADD R4, R3, R4 ;  /* 0x0000000403049221 */ /* 0x001fca0000000000 */
[----:B------:R-:W-:Y:S01]  /*0380*/  @!P1 STS [R5], R4 ;  /* 0x0000000405009388 */ /* 0x000fe20000000800 */
[----:B------:R-:W-:Y:S06]  /*0390*/  BAR.SYNC.DEFER_BLOCKING 0x0 ;  /* 0x0000000000007b1d */ /* 0x000fec0000010000 */
[----:B------:R-:W-:Y:S04]  /*03a0*/  @!P0 LDS R3, [UR4+0x4] ;  /* 0x00000404ff038984 */ /* 0x000fe80008000800 */
[----:B------:R-:W0:Y:S02]  /*03b0*/  @!P0 LDS R6, [R5] ;  /* 0x0000000005068984 */ /* 0x000e240000000800 */
[----:B0-----:R-:W-:-:S05]  /*03c0*/  @!P0 FADD R6, R3, R6 ;  /* 0x0000000603068221 */ /* 0x001fca0000000000 */
[----:B------:R0:W-:Y:S01]  /*03d0*/  @!P0 STS [R5], R6 ;  /* 0x0000000605008388 */ /* 0x0001e20000000800 */
[----:B------:R-:W-:Y:S06]  /*03e0*/  BAR.SYNC.DEFER_BLOCKING 0x0 ;  /* 0x0000000000007b1d */ /* 0x000fec0000010000 */
[----:B------:R-:W-:Y:S05]  /*03f0*/  @P0 EXIT ;  /* 0x000000000000094d */ /* 0x000fea0003800000 */
[----:B0-----:R-:W0:Y:S01]  /*0400*/  LDS R5, [UR4] ;  /* 0x00000004ff057984 */ /* 0x001e220008000800 */
[----:B------:R-:W1:Y:S02]  /*0410*/  LDC.64 R2, c[0x0][0x388] ;  /* 0x0000e200ff027b82 */ /* 0x000e640000000a00 */
[----:B-1----:R-:W-:-:S05]  /*0420*/  IMAD.WIDE.U32 R2, R0, 0x4, R2 ;  /* 0x0000000400027825 */ /* 0x002fca00078e0002 */
[----:B0-----:R-:W-:Y:S01]  /*0430*/  STG.E desc[UR6][R2.64], R5 ;  /* 0x0000000502007986 */ /* 0x001fe2000c101906 */
[----:B------:R-:W-:Y:S05]  /*0440*/  EXIT ;  /* 0x000000000000794d */ /* 0x000fea0003800000 */
.L_x_0:
[----:B------:R-:W-:-:S00]  /*0450*/  BRA `(.L_x_0) ;  /* 0xfffffffc00fc7947 */ /* 0x000fc0000383ffff */
[----:B------:R-:W-:-:S00]  /*0460*/  NOP ;  /* 0x0000000000007918 */ /* 0x000fc00000000000 */
        /* <DEDUP_REMOVED lines=9> */
.L_x_1:


//--------------------- .nv.shared._ZN6reduce20reduce_bank_conflictEPKfPfi --------------------------
	.section	.nv.shared._ZN6reduce20reduce_bank_conflictEPKfPfi,"aw",@nobits
	.sectionflags	@""
	.align	4
.nv.shared._ZN6reduce20reduce_bank_conflictEPKfPfi:
	.zero		2048


//--------------------- .nv.shared.reserved.0     --------------------------
	.section	.nv.shared.reserved.0,"aw",@nobits
	.weak		__nv_reservedSMEM_offset_0_alias
	.size		__nv_reservedSMEM_offset_0_alias, 0, 64
	.other		__nv_reservedSMEM_offset_0_alias,@"STO_CUDA_RESERVED_SHARED STV_DEFAULT"
__nv_reservedSMEM_offset_0_alias:
	.zero		0
	.zero		64


//--------------------- .nv.constant0._ZN6reduce20reduce_bank_conflictEPKfPfi --------------------------
	.section	.nv.constant0._ZN6reduce20reduce_bank_conflictEPKfPfi,"a",@progbits
	.sectionflags	@""
	.align	4
.nv.constant0._ZN6reduce20reduce_bank_conflictEPKfPfi:
	.zero		916


//--------------------- SYMBOLS --------------------------

	.type		.nv.reservedSmem.offset0,@object
	.size		.nv.reservedSmem.offset0,0x4
	.type		.nv.reservedSmem.cap,@object
	.size		.nv.reservedSmem.cap,0x4
